//
// Generated by NVIDIA NVVM Compiler
//
// Compiler Build ID: CL-36424714
// Cuda compilation tools, release 13.0, V13.0.88
// Based on NVVM 20.0.0
//

.version 9.0
.target sm_100
.address_size 64

	// .globl	_Z15softsign_kernelPKfPfi

.visible .entry _Z15softsign_kernelPKfPfi(
	.param .u64 .ptr .align 1 _Z15softsign_kernelPKfPfi_param_0,
	.param .u64 .ptr .align 1 _Z15softsign_kernelPKfPfi_param_1,
	.param .u32 _Z15softsign_kernelPKfPfi_param_2
)
{
	.reg .pred 	%p<2>;
	.reg .b32 	%r<6>;
	.reg .b32 	%f<5>;
	.reg .b64 	%rd<8>;

	ld.param.u64 	%rd1, [_Z15softsign_kernelPKfPfi_param_0];
	ld.param.u64 	%rd2, [_Z15softsign_kernelPKfPfi_param_1];
	ld.param.u32 	%r2, [_Z15softsign_kernelPKfPfi_param_2];
	mov.u32 	%r3, %ntid.x;
	mov.u32 	%r4, %ctaid.x;
	mov.u32 	%r5, %tid.x;
	mad.lo.s32 	%r1, %r3, %r4, %r5;
	setp.ge.s32 	%p1, %r1, %r2;
	@%p1 bra 	$L__BB0_2;
	cvta.to.global.u64 	%rd3, %rd1;
	cvta.to.global.u64 	%rd4, %rd2;
	mul.wide.s32 	%rd5, %r1, 4;
	add.s64 	%rd6, %rd3, %rd5;
	ld.global.f32 	%f1, [%rd6];
	abs.f32 	%f2, %f1;
	add.f32 	%f3, %f2, 0f3F800000;
	div.rn.f32 	%f4, %f1, %f3;
	add.s64 	%rd7, %rd4, %rd5;
	st.global.f32 	[%rd7], %f4;
$L__BB0_2:
	ret;

}


// ===== COMPILED SASS (sm_100) =====

	.target	sm_100

	.elftype	@"ET_EXEC"


//--------------------- .note.nv.tkinfo           --------------------------
	.section	.note.nv.tkinfo,"",@"SHT_NOTE"
	.sectionflags	@"SHF_NOTE_NV_TKINFO"
	.tkinfo
        /*0018*/ 	.word	0x00000002
        /*0030*/ 	.string	""
        /*0030*/ 	.string	"ptxas"
        /*0030*/ 	.string	"Cuda compilation tools, release 13.0, V13.0.88"
        /*0030*/ 	.string	"Build cuda_13.0.r13.0/compiler.36424714_0"
        /*0030*/ 	.string	"-arch sm_100 -m 64 "



//--------------------- .note.nv.cuinfo           --------------------------
	.section	.note.nv.cuinfo,"",@"SHT_NOTE"
	.sectionflags	@"SHF_NOTE_NV_CUINFO"
        /*0018*/ 	.short	0x0002
        /*001a*/ 	.short	0x0064
        /*001c*/ 	.short	0x0082
	.zero		2


//--------------------- .nv.info                  --------------------------
	.section	.nv.info,"",@"SHT_CUDA_INFO"
	.align	4


	//----- nvinfo : EIATTR_REGCOUNT
	.align		4
        /*0000*/ 	.byte	0x04, 0x2f
        /*0002*/ 	.short	(.L_1 - .L_0)
	.align		4
.L_0:
        /*0004*/ 	.word	index@(_Z15softsign_kernelPKfPfi)
        /*0008*/ 	.word	0x00000010


	//----- nvinfo : EIATTR_FRAME_SIZE
	.align		4
.L_1:
        /*000c*/ 	.byte	0x04, 0x11
        /*000e*/ 	.short	(.L_3 - .L_2)
	.align		4
.L_2:
        /*0010*/ 	.word	index@($__internal_0_$__cuda_sm3x_div_rn_noftz_f32_slowpath)
        /*0014*/ 	.word	0x00000000


	//----- nvinfo : EIATTR_FRAME_SIZE
	.align		4
.L_3:
        /*0018*/ 	.byte	0x04, 0x11
        /*001a*/ 	.short	(.L_5 - .L_4)
	.align		4
.L_4:
        /*001c*/ 	.word	index@(_Z15softsign_kernelPKfPfi)
        /*0020*/ 	.word	0x00000000


	//----- nvinfo : EIATTR_MIN_STACK_SIZE
	.align		4
.L_5:
        /*0024*/ 	.byte	0x04, 0x12
        /*0026*/ 	.short	(.L_7 - .L_6)
	.align		4
.L_6:
        /*0028*/ 	.word	index@(_Z15softsign_kernelPKfPfi)
        /*002c*/ 	.word	0x00000000
.L_7:


//--------------------- .nv.compat                --------------------------
	.section	.nv.compat,"",@"SHT_CUDA_COMPAT_INFO"
	.align	4
        /*0000*/ 	.byte	0x02, 0x09, 0x00, 0x00, 0x02, 0x02, 0x01, 0x00, 0x02, 0x05, 0x05, 0x00, 0x03, 0x07, 0x01, 0x01
        /*0010*/ 	.byte	0x02, 0x03, 0x00, 0x00, 0x02, 0x06, 0x01, 0x00, 0x04, 0x0b, 0x08, 0x00, 0x01, 0x00, 0x00, 0x00
        /*0020*/ 	.byte	0x00, 0x00, 0x00, 0x00


//--------------------- .nv.info._Z15softsign_kernelPKfPfi --------------------------
	.section	.nv.info._Z15softsign_kernelPKfPfi,"",@"SHT_CUDA_INFO"
	.sectionflags	@""
	.align	4


	//----- nvinfo : EIATTR_CUDA_API_VERSION
	.align		4
        /*0000*/ 	.byte	0x04, 0x37
        /*0002*/ 	.short	(.L_9 - .L_8)
.L_8:
        /*0004*/ 	.word	0x00000082


	//----- nvinfo : EIATTR_KPARAM_INFO
	.align		4
.L_9:
        /*0008*/ 	.byte	0x04, 0x17
        /*000a*/ 	.short	(.L_11 - .L_10)
.L_10:
        /*000c*/ 	.word	0x00000000
        /*0010*/ 	.short	0x0002
        /*0012*/ 	.short	0x0010
        /*0014*/ 	.byte	0x00, 0xf0, 0x11, 0x00


	//----- nvinfo : EIATTR_KPARAM_INFO
	.align		4
.L_11:
        /*0018*/ 	.byte	0x04, 0x17
        /*001a*/ 	.short	(.L_13 - .L_12)
.L_12:
        /*001c*/ 	.word	0x00000000
        /*0020*/ 	.short	0x0001
        /*0022*/ 	.short	0x0008
        /*0024*/ 	.byte	0x00, 0xf5, 0x21, 0x00


	//----- nvinfo : EIATTR_KPARAM_INFO
	.align		4
.L_13:
        /*0028*/ 	.byte	0x04, 0x17
        /*002a*/ 	.short	(.L_15 - .L_14)
.L_14:
        /*002c*/ 	.word	0x00000000
        /*0030*/ 	.short	0x0000
        /*0032*/ 	.short	0x0000
        /*0034*/ 	.byte	0x00, 0xf5, 0x21, 0x00


	//----- nvinfo : EIATTR_SPARSE_MMA_MASK
	.align		4
.L_15:
        /*0038*/ 	.byte	0x03, 0x50
        /*003a*/ 	.short	0x0000


	//----- nvinfo : EIATTR_MAXREG_COUNT
	.align		4
        /*003c*/ 	.byte	0x03, 0x1b
        /*003e*/ 	.short	0x00ff


	//----- nvinfo : EIATTR_MERCURY_ISA_VERSION
	.align		4
        /*0040*/ 	.byte	0x03, 0x5f
        /*0042*/ 	.short	0x0101


	//----- nvinfo : EIATTR_VRC_CTA_INIT_COUNT
	.align		4
        /*0044*/ 	.byte	0x02, 0x4a
	.zero		1
	.zero		1


	//----- nvinfo : EIATTR_EXIT_INSTR_OFFSETS
	.align		4
        /*0048*/ 	.byte	0x04, 0x1c
        /*004a*/ 	.short	(.L_17 - .L_16)


	//   ....[0]....
.L_16:
        /*004c*/ 	.word	0x00000070


	//   ....[1]....
        /*0050*/ 	.word	0x000001d0


	//----- nvinfo : EIATTR_CRS_STACK_SIZE
	.align		4
.L_17:
        /*0054*/ 	.byte	0x04, 0x1e
        /*0056*/ 	.short	(.L_19 - .L_18)
.L_18:
        /*0058*/ 	.word	0x00000000


	//----- nvinfo : EIATTR_CBANK_PARAM_SIZE
	.align		4
.L_19:
        /*005c*/ 	.byte	0x03, 0x19
        /*005e*/ 	.short	0x0014


	//----- nvinfo : EIATTR_PARAM_CBANK
	.align		4
        /*0060*/ 	.byte	0x04, 0x0a
        /*0062*/ 	.short	(.L_21 - .L_20)
	.align		4
.L_20:
        /*0064*/ 	.word	index@(.nv.constant0._Z15softsign_kernelPKfPfi)
        /*0068*/ 	.short	0x0380
        /*006a*/ 	.short	0x0014


	//----- nvinfo : EIATTR_SW_WAR
	.align		4
.L_21:
        /*006c*/ 	.byte	0x04, 0x36
        /*006e*/ 	.short	(.L_23 - .L_22)
.L_22:
        /*0070*/ 	.word	0x00000008
.L_23:


//--------------------- .nv.callgraph             --------------------------
	.section	.nv.callgraph,"",@"SHT_CUDA_CALLGRAPH"
	.align	4
	.sectionentsize	8
	.align		4
        /*0000*/ 	.word	0x00000000
	.align		4
        /*0004*/ 	.word	0xffffffff
	.align		4
        /*0008*/ 	.word	0x00000000
	.align		4
        /*000c*/ 	.word	0xfffffffe
	.align		4
        /*0010*/ 	.word	0x00000000
	.align		4
        /*0014*/ 	.word	0xfffffffd
	.align		4
        /*0018*/ 	.word	0x00000000
	.align		4
        /*001c*/ 	.word	0xfffffffc


//--------------------- .text._Z15softsign_kernelPKfPfi --------------------------
	.section	.text._Z15softsign_kernelPKfPfi,"ax",@progbits
	.align	128
        .global         _Z15softsign_kernelPKfPfi
        .type           _Z15softsign_kernelPKfPfi,@function
        .size           _Z15softsign_kernelPKfPfi,(.L_x_14 - _Z15softsign_kernelPKfPfi)
        .other          _Z15softsign_kernelPKfPfi,@"STO_CUDA_ENTRY STV_DEFAULT"
_Z15softsign_kernelPKfPfi:
.text._Z15softsign_kernelPKfPfi:
[----:B------:R-:W-:Y:S01]  /*0000*/  LDC R1, c[0x0][0x37c] ;  /* 0x0000df00ff017b82 */ /* 0x000fe20000000800 */
[----:B------:R-:W0:Y:S01]  /*0010*/  S2R R2, SR_CTAID.X ;  /* 0x0000000000027919 */ /* 0x000e220000002500 */
[----:B------:R-:W0:Y:S01]  /*0020*/  LDCU UR4, c[0x0][0x360] ;  /* 0x00006c00ff0477ac */ /* 0x000e220008000800 */
[----:B------:R-:W0:Y:S01]  /*0030*/  S2R R3, SR_TID.X ;  /* 0x0000000000037919 */ /* 0x000e220000002100 */
[----:B------:R-:W1:Y:S01]  /*0040*/  LDCU UR5, c[0x0][0x390] ;  /* 0x00007200ff0577ac */ /* 0x000e620008000800 */
[----:B0-----:R-:W-:-:S05]  /*0050*/  IMAD R2, R2, UR4, R3 ;  /* 0x0000000402027c24 */ /* 0x001fca000f8e0203 */
[----:B-1----:R-:W-:-:S13]  /*0060*/  ISETP.GE.AND P0, PT, R2, UR5, PT ;  /* 0x0000000502007c0c */ /* 0x002fda000bf06270 */
[----:B------:R-:W-:Y:S05]  /*0070*/  @P0 EXIT ;  /* 0x000000000000094d */ /* 0x000fea0003800000 */
[----:B------:R-:W0:Y:S01]  /*0080*/  LDC.64 R4, c[0x0][0x380] ;  /* 0x0000e000ff047b82 */ /* 0x000e220000000a00 */
[----:B------:R-:W1:Y:S01]  /*0090*/  LDCU.64 UR4, c[0x0][0x358] ;  /* 0x00006b00ff0477ac */ /* 0x000e620008000a00 */
[----:B0-----:R-:W-:-:S05]  /*00a0*/  IMAD.WIDE R4, R2, 0x4, R4 ;  /* 0x0000000402047825 */ /* 0x001fca00078e0204 */
[----:B-1----:R-:W2:Y:S01]  /*00b0*/  LDG.E R0, desc[UR4][R4.64] ;  /* 0x0000000404007981 */ /* 0x002ea2000c1e1900 */
[----:B------:R-:W-:Y:S01]  /*00c0*/  BSSY.RECONVERGENT B0, `(.L_x_0) ;  /* 0x000000d000007945 */ /* 0x000fe20003800200 */
[----:B--2---:R-:W-:-:S04]  /*00d0*/  FADD R3, |R0|, 1 ;  /* 0x3f80000000037421 */ /* 0x004fc80000000200 */
[----:B------:R-:W0:Y:S08]  /*00e0*/  MUFU.RCP R6, R3 ;  /* 0x0000000300067308 */ /* 0x000e300000001000 */
[----:B------:R-:W1:Y:S01]  /*00f0*/  FCHK P0, R0, R3 ;  /* 0x0000000300007302 */ /* 0x000e620000000000 */
[----:B0-----:R-:W-:-:S04]  /*0100*/  FFMA R7, -R3, R6, 1 ;  /* 0x3f80000003077423 */ /* 0x001fc80000000106 */
[----:B------:R-:W-:-:S04]  /*0110*/  FFMA R7, R6, R7, R6 ;  /* 0x0000000706077223 */ /* 0x000fc80000000006 */
[----:B------:R-:W-:-:S04]  /*0120*/  FFMA R6, R0, R7, RZ ;  /* 0x0000000700067223 */ /* 0x000fc800000000ff */
[----:B------:R-:W-:-:S04]  /*0130*/  FFMA R8, -R3, R6, R0 ;  /* 0x0000000603087223 */ /* 0x000fc80000000100 */
[----:B------:R-:W-:Y:S01]  /*0140*/  FFMA R7, R7, R8, R6 ;  /* 0x0000000807077223 */ /* 0x000fe20000000006 */
[----:B-1----:R-:W-:Y:S06]  /*0150*/  @!P0 BRA `(.L_x_1) ;  /* 0x00000000000c8947 */ /* 0x002fec0003800000 */
[----:B------:R-:W-:-:S07]  /*0160*/  MOV R4, 0x180 ;  /* 0x0000018000047802 */ /* 0x000fce0000000f00 */
[----:B------:R-:W-:Y:S05]  /*0170*/  CALL.REL.NOINC `($__internal_0_$__cuda_sm3x_div_rn_noftz_f32_slowpath) ;  /* 0x0000000000187944 */ /* 0x000fea0003c00000 */
[----:B------:R-:W-:-:S07]  /*0180*/  IMAD.MOV.U32 R7, RZ, RZ, R0 ;  /* 0x000000ffff077224 */ /* 0x000fce00078e0000 */
.L_x_1:
[----:B------:R-:W-:Y:S05]  /*0190*/  BSYNC.RECONVERGENT B0 ;  /* 0x0000000000007941 */ /* 0x000fea0003800200 */
.L_x_0:
[----:B------:R-:W0:Y:S02]  /*01a0*/  LDC.64 R4, c[0x0][0x388] ;  /* 0x0000e200ff047b82 */ /* 0x000e240000000a00 */
[----:B0-----:R-:W-:-:S05]  /*01b0*/  IMAD.WIDE R2, R2, 0x4, R4 ;  /* 0x0000000402027825 */ /* 0x001fca00078e0204 */
[----:B------:R-:W-:Y:S01]  /*01c0*/  STG.E desc[UR4][R2.64], R7 ;  /* 0x0000000702007986 */ /* 0x000fe2000c101904 */
[----:B------:R-:W-:Y:S05]  /*01d0*/  EXIT ;  /* 0x000000000000794d */ /* 0x000fea0003800000 */
        .weak           $__internal_0_$__cuda_sm3x_div_rn_noftz_f32_slowpath
        .type           $__internal_0_$__cuda_sm3x_div_rn_noftz_f32_slowpath,@function
        .size           $__internal_0_$__cuda_sm3x_div_rn_noftz_f32_slowpath,(.L_x_14 - $__internal_0_$__cuda_sm3x_div_rn_noftz_f32_slowpath)
$__internal_0_$__cuda_sm3x_div_rn_noftz_f32_slowpath:
[--C-:B------:R-:W-:Y:S01]  /*01e0*/  SHF.R.U32.HI R6, RZ, 0x17, R3.reuse ;  /* 0x00000017ff067819 */ /* 0x100fe20000011603 */
[----:B------:R-:W-:Y:S01]  /*01f0*/  BSSY.RECONVERGENT B1, `(.L_x_2) ;  /* 0x0000064000017945 */ /* 0x000fe20003800200 */
[--C-:B------:R-:W-:Y:S01]  /*0200*/  SHF.R.U32.HI R5, RZ, 0x17, R0.reuse ;  /* 0x00000017ff057819 */ /* 0x100fe20000011600 */
[----:B------:R-:W-:Y:S01]  /*0210*/  IMAD.MOV.U32 R7, RZ, RZ, R0 ;  /* 0x000000ffff077224 */ /* 0x000fe200078e0000 */
[----:B------:R-:W-:Y:S01]  /*0220*/  LOP3.LUT R6, R6, 0xff, RZ, 0xc0, !PT ;  /* 0x000000ff06067812 */ /* 0x000fe200078ec0ff */
[----:B------:R-:W-:Y:S01]  /*0230*/  IMAD.MOV.U32 R8, RZ, RZ, R3 ;  /* 0x000000ffff087224 */ /* 0x000fe200078e0003 */
[----:B------:R-:W-:-:S03]  /*0240*/  LOP3.LUT R5, R5, 0xff, RZ, 0xc0, !PT ;  /* 0x000000ff05057812 */ /* 0x000fc600078ec0ff */
[----:B------:R-:W-:Y:S02]  /*0250*/  VIADD R11, R6, 0xffffffff ;  /* 0xffffffff060b7836 */ /* 0x000fe40000000000 */
[----:B------:R-:W-:-:S03]  /*0260*/  VIADD R10, R5, 0xffffffff ;  /* 0xffffffff050a7836 */ /* 0x000fc60000000000 */
[----:B------:R-:W-:-:S04]  /*0270*/  ISETP.GT.U32.AND P0, PT, R11, 0xfd, PT ;  /* 0x000000fd0b00780c */ /* 0x000fc80003f04070 */
[----:B------:R-:W-:-:S13]  /*0280*/  ISETP.GT.U32.OR P0, PT, R10, 0xfd, P0 ;  /* 0x000000fd0a00780c */ /* 0x000fda0000704470 */
[----:B------:R-:W-:Y:S01]  /*0290*/  @!P0 IMAD.MOV.U32 R9, RZ, RZ, RZ ;  /* 0x000000ffff098224 */ /* 0x000fe200078e00ff */
[----:B------:R-:W-:Y:S06]  /*02a0*/  @!P0 BRA `(.L_x_3) ;  /* 0x00000000005c8947 */ /* 0x000fec0003800000 */
[----:B------:R-:W-:Y:S02]  /*02b0*/  FSETP.GTU.FTZ.AND P0, PT, |R0|, +INF , PT ;  /* 0x7f8000000000780b */ /* 0x000fe40003f1c200 */
[----:B------:R-:W-:-:S04]  /*02c0*/  FSETP.GTU.FTZ.AND P1, PT, |R3|, +INF , PT ;  /* 0x7f8000000300780b */ /* 0x000fc80003f3c200 */
[----:B------:R-:W-:-:S13]  /*02d0*/  PLOP3.LUT P0, PT, P0, P1, PT, 0xf8, 0x8f ;  /* 0x00000000008f781c */ /* 0x000fda0000703f70 */
[----:B------:R-:W-:Y:S05]  /*02e0*/  @P0 BRA `(.L_x_4) ;  /* 0x00000004004c0947 */ /* 0x000fea0003800000 */
[----:B------:R-:W-:-:S13]  /*02f0*/  LOP3.LUT P0, RZ, R8, 0x7fffffff, R7, 0xc8, !PT ;  /* 0x7fffffff08ff7812 */ /* 0x000fda000780c807 */
[----:B------:R-:W-:Y:S05]  /*0300*/  @!P0 BRA `(.L_x_5) ;  /* 0x00000004003c8947 */ /* 0x000fea0003800000 */
[C---:B------:R-:W-:Y:S02]  /*0310*/  FSETP.NEU.FTZ.AND P2, PT, |R0|.reuse, +INF , PT ;  /* 0x7f8000000000780b */ /* 0x040fe40003f5d200 */
[----:B------:R-:W-:Y:S02]  /*0320*/  FSETP.NEU.FTZ.AND P1, PT, |R3|, +INF , PT ;  /* 0x7f8000000300780b */ /* 0x000fe40003f3d200 */
[----:B------:R-:W-:-:S11]  /*0330*/  FSETP.NEU.FTZ.AND P0, PT, |R0|, +INF , PT ;  /* 0x7f8000000000780b */ /* 0x000fd60003f1d200 */
[----:B------:R-:W-:Y:S05]  /*0340*/  @!P1 BRA !P2, `(.L_x_5) ;  /* 0x00000004002c9947 */ /* 0x000fea0005000000 */
[----:B------:R-:W-:-:S04]  /*0350*/  LOP3.LUT P2, RZ, R7, 0x7fffffff, RZ, 0xc0, !PT ;  /* 0x7fffffff07ff7812 */ /* 0x000fc8000784c0ff */
[----:B------:R-:W-:-:S13]  /*0360*/  PLOP3.LUT P1, PT, P1, P2, PT, 0x2f, 0xf2 ;  /* 0x0000000000f2781c */ /* 0x000fda0000f24577 */
[----:B------:R-:W-:Y:S05]  /*0370*/  @P1 BRA `(.L_x_6) ;  /* 0x0000000400181947 */ /* 0x000fea0003800000 */
[----:B------:R-:W-:-:S04]  /*0380*/  LOP3.LUT P1, RZ, R8, 0x7fffffff, RZ, 0xc0, !PT ;  /* 0x7fffffff08ff7812 */ /* 0x000fc8000782c0ff */
[----:B------:R-:W-:-:S13]  /*0390*/  PLOP3.LUT P0, PT, P0, P1, PT, 0x2f, 0xf2 ;  /* 0x0000000000f2781c */ /* 0x000fda0000702577 */
[----:B------:R-:W-:Y:S05]  /*03a0*/  @P0 BRA `(.L_x_7) ;  /* 0x0000000400000947 */ /* 0x000fea0003800000 */
[----:B------:R-:W-:Y:S02]  /*03b0*/  ISETP.GE.AND P0, PT, R10, RZ, PT ;  /* 0x000000ff0a00720c */ /* 0x000fe40003f06270 */
[----:B------:R-:W-:-:S11]  /*03c0*/  ISETP.GE.AND P1, PT, R11, RZ, PT ;  /* 0x000000ff0b00720c */ /* 0x000fd60003f26270 */
[----:B------:R-:W-:Y:S02]  /*03d0*/  @P0 IMAD.MOV.U32 R9, RZ, RZ, RZ ;  /* 0x000000ffff090224 */ /* 0x000fe400078e00ff */
[----:B------:R-:W-:Y:S01]  /*03e0*/  @!P0 FFMA R7, R0, 1.84467440737095516160e+19, RZ ;  /* 0x5f80000000078823 */ /* 0x000fe200000000ff */
[----:B------:R-:W-:Y:S02]  /*03f0*/  @!P0 IMAD.MOV.U32 R9, RZ, RZ, -0x40 ;  /* 0xffffffc0ff098424 */ /* 0x000fe400078e00ff */
[----:B------:R-:W-:Y:S02]  /*0400*/  @!P1 FFMA R8, R3, 1.84467440737095516160e+19, RZ ;  /* 0x5f80000003089823 */ /* 0x000fe400000000ff */
[----:B------:R-:W-:-:S07]  /*0410*/  @!P1 VIADD R9, R9, 0x40 ;  /* 0x0000004009099836 */ /* 0x000fce0000000000 */
.L_x_3:
[----:B------:R-:W-:Y:S01]  /*0420*/  LEA R3, R6, 0xc0800000, 0x17 ;  /* 0xc080000006037811 */ /* 0x000fe200078eb8ff */
[----:B------:R-:W-:Y:S01]  /*0430*/  VIADD R5, R5, 0xffffff81 ;  /* 0xffffff8105057836 */ /* 0x000fe20000000000 */
[----:B------:R-:W-:Y:S03]  /*0440*/  BSSY.RECONVERGENT B2, `(.L_x_8) ;  /* 0x0000035000027945 */ /* 0x000fe60003800200 */
[----:B------:R-:W-:Y:S01]  /*0450*/  IMAD.IADD R3, R8, 0x1, -R3 ;  /* 0x0000000108037824 */ /* 0x000fe200078e0a03 */
[C---:B------:R-:W-:Y:S01]  /*0460*/  IADD3 R6, PT, PT, R5.reuse, 0x7f, -R6 ;  /* 0x0000007f05067810 */ /* 0x040fe20007ffe806 */
[----:B------:R-:W-:Y:S02]  /*0470*/  IMAD R0, R5, -0x800000, R7 ;  /* 0xff80000005007824 */ /* 0x000fe400078e0207 */
[----:B------:R-:W0:Y:S01]  /*0480*/  MUFU.RCP R8, R3 ;  /* 0x0000000300087308 */ /* 0x000e220000001000 */
[----:B------:R-:W-:Y:S01]  /*0490*/  FADD.FTZ R11, -R3, -RZ ;  /* 0x800000ff030b7221 */ /* 0x000fe20000010100 */
[----:B------:R-:W-:-:S03]  /*04a0*/  IMAD.IADD R6, R6, 0x1, R9 ;  /* 0x0000000106067824 */ /* 0x000fc600078e0209 */
[----:B0-----:R-:W-:-:S04]  /*04b0*/  FFMA R13, R8, R11, 1 ;  /* 0x3f800000080d7423 */ /* 0x001fc8000000000b */
[----:B------:R-:W-:-:S04]  /*04c0*/  FFMA R10, R8, R13, R8 ;  /* 0x0000000d080a7223 */ /* 0x000fc80000000008 */
[----:B------:R-:W-:-:S04]  /*04d0*/  FFMA R7, R0, R10, RZ ;  /* 0x0000000a00077223 */ /* 0x000fc800000000ff */
[----:B------:R-:W-:-:S04]  /*04e0*/  FFMA R8, R11, R7, R0 ;  /* 0x000000070b087223 */ /* 0x000fc80000000000 */
[----:B------:R-:W-:-:S04]  /*04f0*/  FFMA R7, R10, R8, R7 ;  /* 0x000000080a077223 */ /* 0x000fc80000000007 */
[----:B------:R-:W-:-:S04]  /*0500*/  FFMA R8, R11, R7, R0 ;  /* 0x000000070b087223 */ /* 0x000fc80000000000 */
[----:B------:R-:W-:-:S05]  /*0510*/  FFMA R0, R10, R8, R7 ;  /* 0x000000080a007223 */ /* 0x000fca0000000007 */
[----:B------:R-:W-:-:S04]  /*0520*/  SHF.R.U32.HI R3, RZ, 0x17, R0 ;  /* 0x00000017ff037819 */ /* 0x000fc80000011600 */
[----:B------:R-:W-:-:S05]  /*0530*/  LOP3.LUT R3, R3, 0xff, RZ, 0xc0, !PT ;  /* 0x000000ff03037812 */ /* 0x000fca00078ec0ff */
[----:B------:R-:W-:-:S04]  /*0540*/  IMAD.IADD R9, R3, 0x1, R6 ;  /* 0x0000000103097824 */ /* 0x000fc800078e0206 */
[----:B------:R-:W-:-:S05]  /*0550*/  VIADD R3, R9, 0xffffffff ;  /* 0xffffffff09037836 */ /* 0x000fca0000000000 */
[----:B------:R-:W-:-:S13]  /*0560*/  ISETP.GE.U32.AND P0, PT, R3, 0xfe, PT ;  /* 0x000000fe0300780c */ /* 0x000fda0003f06070 */
[----:B------:R-:W-:Y:S05]  /*0570*/  @!P0 BRA `(.L_x_9) ;  /* 0x0000000000808947 */ /* 0x000fea0003800000 */
[----:B------:R-:W-:-:S13]  /*0580*/  ISETP.GT.AND P0, PT, R9, 0xfe, PT ;  /* 0x000000fe0900780c */ /* 0x000fda0003f04270 */
[----:B------:R-:W-:Y:S05]  /*0590*/  @P0 BRA `(.L_x_10) ;  /* 0x00000000006c0947 */ /* 0x000fea0003800000 */
[----:B------:R-:W-:-:S13]  /*05a0*/  ISETP.GE.AND P0, PT, R9, 0x1, PT ;  /* 0x000000010900780c */ /* 0x000fda0003f06270 */
[----:B------:R-:W-:Y:S05]  /*05b0*/  @P0 BRA `(.L_x_11) ;  /* 0x0000000000740947 */ /* 0x000fea0003800000 */
[----:B------:R-:W-:Y:S02]  /*05c0*/  ISETP.GE.AND P0, PT, R9, -0x18, PT ;  /* 0xffffffe80900780c */ /* 0x000fe40003f06270 */
[----:B------:R-:W-:-:S11]  /*05d0*/  LOP3.LUT R0, R0, 0x80000000, RZ, 0xc0, !PT ;  /* 0x8000000000007812 */ /* 0x000fd600078ec0ff */
[----:B------:R-:W-:Y:S05]  /*05e0*/  @!P0 BRA `(.L_x_11) ;  /* 0x0000000000688947 */ /* 0x000fea0003800000 */
[CCC-:B------:R-:W-:Y:S01]  /*05f0*/  FFMA.RZ R3, R10.reuse, R8.reuse, R7.reuse ;  /* 0x000000080a037223 */ /* 0x1c0fe2000000c007 */
[CCC-:B------:R-:W-:Y:S01]  /*0600*/  FFMA.RM R6, R10.reuse, R8.reuse, R7.reuse ;  /* 0x000000080a067223 */ /* 0x1c0fe20000004007 */
[C---:B------:R-:W-:Y:S02]  /*0610*/  ISETP.NE.AND P2, PT, R9.reuse, RZ, PT ;  /* 0x000000ff0900720c */ /* 0x040fe40003f45270 */
[----:B------:R-:W-:Y:S02]  /*0620*/  ISETP.NE.AND P1, PT, R9, RZ, PT ;  /* 0x000000ff0900720c */ /* 0x000fe40003f25270 */
[----:B------:R-:W-:Y:S01]  /*0630*/  LOP3.LUT R5, R3, 0x7fffff, RZ, 0xc0, !PT ;  /* 0x007fffff03057812 */ /* 0x000fe200078ec0ff */
[----:B------:R-:W-:Y:S01]  /*0640*/  FFMA.RP R3, R10, R8, R7 ;  /* 0x000000080a037223 */ /* 0x000fe20000008007 */
[----:B------:R-:W-:Y:S02]  /*0650*/  VIADD R8, R9, 0x20 ;  /* 0x0000002009087836 */ /* 0x000fe40000000000 */
[----:B------:R-:W-:Y:S01]  /*0660*/  LOP3.LUT R5, R5, 0x800000, RZ, 0xfc, !PT ;  /* 0x0080000005057812 */ /* 0x000fe200078efcff */
[----:B------:R-:W-:Y:S01]  /*0670*/  IMAD.MOV R7, RZ, RZ, -R9 ;  /* 0x000000ffff077224 */ /* 0x000fe200078e0a09 */
[----:B------:R-:W-:-:S02]  /*0680*/  FSETP.NEU.FTZ.AND P0, PT, R3, R6, PT ;  /* 0x000000060300720b */ /* 0x000fc40003f1d000 */
[----:B------:R-:W-:Y:S02]  /*0690*/  SHF.L.U32 R8, R5, R8, RZ ;  /* 0x0000000805087219 */ /* 0x000fe400000006ff */
[----:B------:R-:W-:Y:S02]  /*06a0*/  SEL R6, R7, RZ, P2 ;  /* 0x000000ff07067207 */ /* 0x000fe40001000000 */
[----:B------:R-:W-:Y:S02]  /*06b0*/  ISETP.NE.AND P1, PT, R8, RZ, P1 ;  /* 0x000000ff0800720c */ /* 0x000fe40000f25270 */
[----:B------:R-:W-:Y:S02]  /*06c0*/  SHF.R.U32.HI R6, RZ, R6, R5 ;  /* 0x00000006ff067219 */ /* 0x000fe40000011605 */
[----:B------:R-:W-:Y:S02]  /*06d0*/  PLOP3.LUT P0, PT, P0, P1, PT, 0xf8, 0x8f ;  /* 0x00000000008f781c */ /* 0x000fe40000703f70 */
[----:B------:R-:W-:-:S02]  /*06e0*/  SHF.R.U32.HI R8, RZ, 0x1, R6 ;  /* 0x00000001ff087819 */ /* 0x000fc40000011606 */
[----:B------:R-:W-:-:S04]  /*06f0*/  SEL R3, RZ, 0x1, !P0 ;  /* 0x00000001ff037807 */ /* 0x000fc80004000000 */
[----:B------:R-:W-:-:S04]  /*0700*/  LOP3.LUT R3, R3, 0x1, R8, 0xf8, !PT ;  /* 0x0000000103037812 */ /* 0x000fc800078ef808 */
[----:B------:R-:W-:-:S05]  /*0710*/  LOP3.LUT R3, R3, R6, RZ, 0xc0, !PT ;  /* 0x0000000603037212 */ /* 0x000fca00078ec0ff */
[----:B------:R-:W-:-:S05]  /*0720*/  IMAD.IADD R3, R8, 0x1, R3 ;  /* 0x0000000108037824 */ /* 0x000fca00078e0203 */
[----:B------:R-:W-:Y:S01]  /*0730*/  LOP3.LUT R0, R3, R0, RZ, 0xfc, !PT ;  /* 0x0000000003007212 */ /* 0x000fe200078efcff */
[----:B------:R-:W-:Y:S06]  /*0740*/  BRA `(.L_x_11) ;  /* 0x0000000000107947 */ /* 0x000fec0003800000 */
.L_x_10:
[----:B------:R-:W-:-:S04]  /*0750*/  LOP3.LUT R0, R0, 0x80000000, RZ, 0xc0, !PT ;  /* 0x8000000000007812 */ /* 0x000fc800078ec0ff */
[----:B------:R-:W-:Y:S01]  /*0760*/  LOP3.LUT R0, R0, 0x7f800000, RZ, 0xfc, !PT ;  /* 0x7f80000000007812 */ /* 0x000fe200078efcff */
[----:B------:R-:W-:Y:S06]  /*0770*/  BRA `(.L_x_11) ;  /* 0x0000000000047947 */ /* 0x000fec0003800000 */
.L_x_9:
[----:B------:R-:W-:-:S07]  /*0780*/  IMAD R0, R6, 0x800000, R0 ;  /* 0x0080000006007824 */ /* 0x000fce00078e0200 */
.L_x_11:
[----:B------:R-:W-:Y:S05]  /*0790*/  BSYNC.RECONVERGENT B2 ;  /* 0x0000000000027941 */ /* 0x000fea0003800200 */
.L_x_8:
[----:B------:R-:W-:Y:S05]  /*07a0*/  BRA `(.L_x_12) ;  /* 0x0000000000207947 */ /* 0x000fea0003800000 */
.L_x_7:
[----:B------:R-:W-:-:S04]  /*07b0*/  LOP3.LUT R0, R8, 0x80000000, R7, 0x48, !PT ;  /* 0x8000000008007812 */ /* 0x000fc800078e4807 */
[----:B------:R-:W-:Y:S01]  /*07c0*/  LOP3.LUT R0, R0, 0x7f800000, RZ, 0xfc, !PT ;  /* 0x7f80000000007812 */ /* 0x000fe200078efcff */
[----:B------:R-:W-:Y:S06]  /*07d0*/  BRA `(.L_x_12) ;  /* 0x0000000000147947 */ /* 0x000fec0003800000 */
.L_x_6:
[----:B------:R-:W-:Y:S01]  /*07e0*/  LOP3.LUT R0, R8, 0x80000000, R7, 0x48, !PT ;  /* 0x8000000008007812 */ /* 0x000fe200078e4807 */
[----:B------:R-:W-:Y:S06]  /*07f0*/  BRA `(.L_x_12) ;  /* 0x00000000000c7947 */ /* 0x000fec0003800000 */
.L_x_5:
[----:B------:R-:W0:Y:S01]  /*0800*/  MUFU.RSQ R0, -QNAN ;  /* 0xffc0000000007908 */ /* 0x000e220000001400 */
[----:B------:R-:W-:Y:S05]  /*0810*/  BRA `(.L_x_12) ;  /* 0x0000000000047947 */ /* 0x000fea0003800000 */
.L_x_4:
[----:B------:R-:W-:-:S07]  /*0820*/  FADD.FTZ R0, R0, R3 ;  /* 0x0000000300007221 */ /* 0x000fce0000010000 */
.L_x_12:
[----:B------:R-:W-:Y:S05]  /*0830*/  BSYNC.RECONVERGENT B1 ;  /* 0x0000000000017941 */ /* 0x000fea0003800200 */
.L_x_2:
[----:B------:R-:W-:-:S04]  /*0840*/  IMAD.MOV.U32 R5, RZ, RZ, 0x0 ;  /* 0x00000000ff057424 */ /* 0x000fc800078e00ff */
[----:B0-----:R-:W-:Y:S05]  /*0850*/  RET.REL.NODEC R4 `(_Z15softsign_kernelPKfPfi) ;  /* 0xfffffff404e87950 */ /* 0x001fea0003c3ffff */
.L_x_13:
[----:B------:R-:W-:-:S00]  /*0860*/  BRA `(.L_x_13) ;  /* 0xfffffffc00fc7947 */ /* 0x000fc0000383ffff */
[----:B------:R-:W-:-:S00]  /*0870*/  NOP ;  /* 0x0000000000007918 */ /* 0x000fc00000000000 */
        /* <DEDUP_REMOVED lines=8> */
.L_x_14:


//--------------------- .nv.shared.reserved.0     --------------------------
	.section	.nv.shared.reserved.0,"aw",@nobits
	.weak		__nv_reservedSMEM_offset_0_alias
	.size		__nv_reservedSMEM_offset_0_alias, 0, 64
	.other		__nv_reservedSMEM_offset_0_alias,@"STO_CUDA_RESERVED_SHARED STV_DEFAULT"
__nv_reservedSMEM_offset_0_alias:
	.zero		0
	.zero		64


//--------------------- .nv.constant0._Z15softsign_kernelPKfPfi --------------------------
	.section	.nv.constant0._Z15softsign_kernelPKfPfi,"a",@progbits
	.sectionflags	@""
	.align	4
.nv.constant0._Z15softsign_kernelPKfPfi:
	.zero		916


//--------------------- SYMBOLS --------------------------

	.type		.nv.reservedSmem.offset0,@object
	.size		.nv.reservedSmem.offset0,0x4
